//
// Generated by NVIDIA NVVM Compiler
//
// Compiler Build ID: CL-36424714
// Cuda compilation tools, release 13.0, V13.0.88
// Based on NVVM 20.0.0
//

.version 9.0
.target sm_100
.address_size 64

	// .globl	_Z7big_addPiS_S_j

.visible .entry _Z7big_addPiS_S_j(
	.param .u64 .ptr .align 1 _Z7big_addPiS_S_j_param_0,
	.param .u64 .ptr .align 1 _Z7big_addPiS_S_j_param_1,
	.param .u64 .ptr .align 1 _Z7big_addPiS_S_j_param_2,
	.param .u32 _Z7big_addPiS_S_j_param_3
)
{
	.reg .pred 	%p<3>;
	.reg .b32 	%r<14>;
	.reg .b64 	%rd<11>;

	ld.param.u64 	%rd4, [_Z7big_addPiS_S_j_param_0];
	ld.param.u64 	%rd5, [_Z7big_addPiS_S_j_param_1];
	ld.param.u64 	%rd6, [_Z7big_addPiS_S_j_param_2];
	ld.param.u32 	%r6, [_Z7big_addPiS_S_j_param_3];
	mov.u32 	%r7, %ctaid.x;
	mov.u32 	%r1, %ntid.x;
	mov.u32 	%r8, %tid.x;
	mad.lo.s32 	%r13, %r7, %r1, %r8;
	setp.ge.u32 	%p1, %r13, %r6;
	@%p1 bra 	$L__BB0_3;
	mov.u32 	%r9, %nctaid.x;
	mul.lo.s32 	%r3, %r1, %r9;
	cvta.to.global.u64 	%rd1, %rd4;
	cvta.to.global.u64 	%rd2, %rd5;
	cvta.to.global.u64 	%rd3, %rd6;
$L__BB0_2:
	mul.wide.s32 	%rd7, %r13, 4;
	add.s64 	%rd8, %rd1, %rd7;
	ld.global.u32 	%r10, [%rd8];
	add.s64 	%rd9, %rd2, %rd7;
	ld.global.u32 	%r11, [%rd9];
	add.s32 	%r12, %r11, %r10;
	add.s64 	%rd10, %rd3, %rd7;
	st.global.u32 	[%rd10], %r12;
	add.s32 	%r13, %r13, %r3;
	setp.lt.u32 	%p2, %r13, %r6;
	@%p2 bra 	$L__BB0_2;
$L__BB0_3:
	ret;

}


// ===== COMPILED SASS (sm_100) =====

	.target	sm_100

	.elftype	@"ET_EXEC"


//--------------------- .note.nv.tkinfo           --------------------------
	.section	.note.nv.tkinfo,"",@"SHT_NOTE"
	.sectionflags	@"SHF_NOTE_NV_TKINFO"
	.tkinfo
        /*0018*/ 	.word	0x00000002
        /*0030*/ 	.string	""
        /*0030*/ 	.string	"ptxas"
        /*0030*/ 	.string	"Cuda compilation tools, release 13.0, V13.0.88"
        /*0030*/ 	.string	"Build cuda_13.0.r13.0/compiler.36424714_0"
        /*0030*/ 	.string	"-arch sm_100 -m 64 "



//--------------------- .note.nv.cuinfo           --------------------------
	.section	.note.nv.cuinfo,"",@"SHT_NOTE"
	.sectionflags	@"SHF_NOTE_NV_CUINFO"
        /*0018*/ 	.short	0x0002
        /*001a*/ 	.short	0x0064
        /*001c*/ 	.short	0x0082
	.zero		2


//--------------------- .nv.info                  --------------------------
	.section	.nv.info,"",@"SHT_CUDA_INFO"
	.align	4


	//----- nvinfo : EIATTR_REGCOUNT
	.align		4
        /*0000*/ 	.byte	0x04, 0x2f
        /*0002*/ 	.short	(.L_1 - .L_0)
	.align		4
.L_0:
        /*0004*/ 	.word	index@(_Z7big_addPiS_S_j)
        /*0008*/ 	.word	0x00000014


	//----- nvinfo : EIATTR_FRAME_SIZE
	.align		4
.L_1:
        /*000c*/ 	.byte	0x04, 0x11
        /*000e*/ 	.short	(.L_3 - .L_2)
	.align		4
.L_2:
        /*0010*/ 	.word	index@(_Z7big_addPiS_S_j)
        /*0014*/ 	.word	0x00000000


	//----- nvinfo : EIATTR_MIN_STACK_SIZE
	.align		4
.L_3:
        /*0018*/ 	.byte	0x04, 0x12
        /*001a*/ 	.short	(.L_5 - .L_4)
	.align		4
.L_4:
        /*001c*/ 	.word	index@(_Z7big_addPiS_S_j)
        /*0020*/ 	.word	0x00000000
.L_5:


//--------------------- .nv.compat                --------------------------
	.section	.nv.compat,"",@"SHT_CUDA_COMPAT_INFO"
	.align	4
        /*0000*/ 	.byte	0x02, 0x09, 0x00, 0x00, 0x02, 0x02, 0x01, 0x00, 0x02, 0x05, 0x05, 0x00, 0x03, 0x07, 0x01, 0x01
        /*0010*/ 	.byte	0x02, 0x03, 0x00, 0x00, 0x02, 0x06, 0x01, 0x00, 0x04, 0x0b, 0x08, 0x00, 0x09, 0x00, 0x00, 0x00
        /*0020*/ 	.byte	0x00, 0x00, 0x00, 0x00


//--------------------- .nv.info._Z7big_addPiS_S_j --------------------------
	.section	.nv.info._Z7big_addPiS_S_j,"",@"SHT_CUDA_INFO"
	.sectionflags	@""
	.align	4


	//----- nvinfo : EIATTR_CUDA_API_VERSION
	.align		4
        /*0000*/ 	.byte	0x04, 0x37
        /*0002*/ 	.short	(.L_7 - .L_6)
.L_6:
        /*0004*/ 	.word	0x00000082


	//----- nvinfo : EIATTR_KPARAM_INFO
	.align		4
.L_7:
        /*0008*/ 	.byte	0x04, 0x17
        /*000a*/ 	.short	(.L_9 - .L_8)
.L_8:
        /*000c*/ 	.word	0x00000000
        /*0010*/ 	.short	0x0003
        /*0012*/ 	.short	0x0018
        /*0014*/ 	.byte	0x00, 0xf0, 0x11, 0x00


	//----- nvinfo : EIATTR_KPARAM_INFO
	.align		4
.L_9:
        /*0018*/ 	.byte	0x04, 0x17
        /*001a*/ 	.short	(.L_11 - .L_10)
.L_10:
        /*001c*/ 	.word	0x00000000
        /*0020*/ 	.short	0x0002
        /*0022*/ 	.short	0x0010
        /*0024*/ 	.byte	0x00, 0xf5, 0x21, 0x00


	//----- nvinfo : EIATTR_KPARAM_INFO
	.align		4
.L_11:
        /*0028*/ 	.byte	0x04, 0x17
        /*002a*/ 	.short	(.L_13 - .L_12)
.L_12:
        /*002c*/ 	.word	0x00000000
        /*0030*/ 	.short	0x0001
        /*0032*/ 	.short	0x0008
        /*0034*/ 	.byte	0x00, 0xf5, 0x21, 0x00


	//----- nvinfo : EIATTR_KPARAM_INFO
	.align		4
.L_13:
        /*0038*/ 	.byte	0x04, 0x17
        /*003a*/ 	.short	(.L_15 - .L_14)
.L_14:
        /*003c*/ 	.word	0x00000000
        /*0040*/ 	.short	0x0000
        /*0042*/ 	.short	0x0000
        /*0044*/ 	.byte	0x00, 0xf5, 0x21, 0x00


	//----- nvinfo : EIATTR_SPARSE_MMA_MASK
	.align		4
.L_15:
        /*0048*/ 	.byte	0x03, 0x50
        /*004a*/ 	.short	0x0000


	//----- nvinfo : EIATTR_MAXREG_COUNT
	.align		4
        /*004c*/ 	.byte	0x03, 0x1b
        /*004e*/ 	.short	0x00ff


	//----- nvinfo : EIATTR_MERCURY_ISA_VERSION
	.align		4
        /*0050*/ 	.byte	0x03, 0x5f
        /*0052*/ 	.short	0x0101


	//----- nvinfo : EIATTR_VRC_CTA_INIT_COUNT
	.align		4
        /*0054*/ 	.byte	0x02, 0x4a
	.zero		1
	.zero		1


	//----- nvinfo : EIATTR_EXIT_INSTR_OFFSETS
	.align		4
        /*0058*/ 	.byte	0x04, 0x1c
        /*005a*/ 	.short	(.L_17 - .L_16)


	//   ....[0]....
.L_16:
        /*005c*/ 	.word	0x00000070


	//   ....[1]....
        /*0060*/ 	.word	0x00000180


	//----- nvinfo : EIATTR_CRS_STACK_SIZE
	.align		4
.L_17:
        /*0064*/ 	.byte	0x04, 0x1e
        /*0066*/ 	.short	(.L_19 - .L_18)
.L_18:
        /*0068*/ 	.word	0x00000000


	//----- nvinfo : EIATTR_CBANK_PARAM_SIZE
	.align		4
.L_19:
        /*006c*/ 	.byte	0x03, 0x19
        /*006e*/ 	.short	0x001c


	//----- nvinfo : EIATTR_PARAM_CBANK
	.align		4
        /*0070*/ 	.byte	0x04, 0x0a
        /*0072*/ 	.short	(.L_21 - .L_20)
	.align		4
.L_20:
        /*0074*/ 	.word	index@(.nv.constant0._Z7big_addPiS_S_j)
        /*0078*/ 	.short	0x0380
        /*007a*/ 	.short	0x001c


	//----- nvinfo : EIATTR_SW_WAR
	.align		4
.L_21:
        /*007c*/ 	.byte	0x04, 0x36
        /*007e*/ 	.short	(.L_23 - .L_22)
.L_22:
        /*0080*/ 	.word	0x00000008
.L_23:


//--------------------- .nv.callgraph             --------------------------
	.section	.nv.callgraph,"",@"SHT_CUDA_CALLGRAPH"
	.align	4
	.sectionentsize	8
	.align		4
        /*0000*/ 	.word	0x00000000
	.align		4
        /*0004*/ 	.word	0xffffffff
	.align		4
        /*0008*/ 	.word	0x00000000
	.align		4
        /*000c*/ 	.word	0xfffffffe
	.align		4
        /*0010*/ 	.word	0x00000000
	.align		4
        /*0014*/ 	.word	0xfffffffd
	.align		4
        /*0018*/ 	.word	0x00000000
	.align		4
        /*001c*/ 	.word	0xfffffffc


//--------------------- .text._Z7big_addPiS_S_j   --------------------------
	.section	.text._Z7big_addPiS_S_j,"ax",@progbits
	.align	128
        .global         _Z7big_addPiS_S_j
        .type           _Z7big_addPiS_S_j,@function
        .size           _Z7big_addPiS_S_j,(.L_x_2 - _Z7big_addPiS_S_j)
        .other          _Z7big_addPiS_S_j,@"STO_CUDA_ENTRY STV_DEFAULT"
_Z7big_addPiS_S_j:
.text._Z7big_addPiS_S_j:
[----:B------:R-:W-:Y:S01]  /*0000*/  LDC R1, c[0x0][0x37c] ;  /* 0x0000df00ff017b82 */ /* 0x000fe20000000800 */
[----:B------:R-:W0:Y:S07]  /*0010*/  S2R R0, SR_TID.X ;  /* 0x0000000000007919 */ /* 0x000e2e0000002100 */
[----:B------:R-:W0:Y:S01]  /*0020*/  S2UR UR4, SR_CTAID.X ;  /* 0x00000000000479c3 */ /* 0x000e220000002500 */
[----:B------:R-:W1:Y:S07]  /*0030*/  LDCU UR5, c[0x0][0x398] ;  /* 0x00007300ff0577ac */ /* 0x000e6e0008000800 */
[----:B------:R-:W0:Y:S02]  /*0040*/  LDC R15, c[0x0][0x360] ;  /* 0x0000d800ff0f7b82 */ /* 0x000e240000000800 */
[----:B0-----:R-:W-:-:S05]  /*0050*/  IMAD R0, R15, UR4, R0 ;  /* 0x000000040f007c24 */ /* 0x001fca000f8e0200 */
[----:B-1----:R-:W-:-:S13]  /*0060*/  ISETP.GE.U32.AND P0, PT, R0, UR5, PT ;  /* 0x0000000500007c0c */ /* 0x002fda000bf06070 */
[----:B------:R-:W-:Y:S05]  /*0070*/  @P0 EXIT ;  /* 0x000000000000094d */ /* 0x000fea0003800000 */
[----:B------:R-:W0:Y:S01]  /*0080*/  LDC.64 R12, c[0x0][0x390] ;  /* 0x0000e400ff0c7b82 */ /* 0x000e220000000a00 */
[----:B------:R-:W1:Y:S01]  /*0090*/  LDCU UR4, c[0x0][0x370] ;  /* 0x00006e00ff0477ac */ /* 0x000e620008000800 */
[----:B------:R-:W2:Y:S06]  /*00a0*/  LDCU.64 UR6, c[0x0][0x358] ;  /* 0x00006b00ff0677ac */ /* 0x000eac0008000a00 */
[----:B------:R-:W3:Y:S08]  /*00b0*/  LDC.64 R8, c[0x0][0x380] ;  /* 0x0000e000ff087b82 */ /* 0x000ef00000000a00 */
[----:B------:R-:W4:Y:S01]  /*00c0*/  LDC.64 R10, c[0x0][0x388] ;  /* 0x0000e200ff0a7b82 */ /* 0x000f220000000a00 */
[----:B-1----:R-:W-:-:S07]  /*00d0*/  IMAD R15, R15, UR4, RZ ;  /* 0x000000040f0f7c24 */ /* 0x002fce000f8e02ff */
.L_x_0:
[----:B---3--:R-:W-:-:S04]  /*00e0*/  IMAD.WIDE R2, R0, 0x4, R8 ;  /* 0x0000000400027825 */ /* 0x008fc800078e0208 */
[C---:B----4-:R-:W-:Y:S02]  /*00f0*/  IMAD.WIDE R4, R0.reuse, 0x4, R10 ;  /* 0x0000000400047825 */ /* 0x050fe400078e020a */
[----:B--2---:R-:W2:Y:S04]  /*0100*/  LDG.E R2, desc[UR6][R2.64] ;  /* 0x0000000602027981 */ /* 0x004ea8000c1e1900 */
[----:B------:R-:W2:Y:S01]  /*0110*/  LDG.E R5, desc[UR6][R4.64] ;  /* 0x0000000604057981 */ /* 0x000ea2000c1e1900 */
[----:B01----:R-:W-:Y:S01]  /*0120*/  IMAD.WIDE R6, R0, 0x4, R12 ;  /* 0x0000000400067825 */ /* 0x003fe200078e020c */
[----:B------:R-:W-:-:S04]  /*0130*/  IADD3 R0, PT, PT, R15, R0, RZ ;  /* 0x000000000f007210 */ /* 0x000fc80007ffe0ff */
[----:B------:R-:W-:Y:S02]  /*0140*/  ISETP.GE.U32.AND P0, PT, R0, UR5, PT ;  /* 0x0000000500007c0c */ /* 0x000fe4000bf06070 */
[----:B--2---:R-:W-:-:S05]  /*0150*/  IADD3 R17, PT, PT, R2, R5, RZ ;  /* 0x0000000502117210 */ /* 0x004fca0007ffe0ff */
[----:B------:R1:W-:Y:S06]  /*0160*/  STG.E desc[UR6][R6.64], R17 ;  /* 0x0000001106007986 */ /* 0x0003ec000c101906 */
[----:B------:R-:W-:Y:S05]  /*0170*/  @!P0 BRA `(.L_x_0) ;  /* 0xfffffffc00d88947 */ /* 0x000fea000383ffff */
[----:B------:R-:W-:Y:S05]  /*0180*/  EXIT ;  /* 0x000000000000794d */ /* 0x000fea0003800000 */
.L_x_1:
[----:B------:R-:W-:-:S00]  /*0190*/  BRA `(.L_x_1) ;  /* 0xfffffffc00fc7947 */ /* 0x000fc0000383ffff */
[----:B------:R-:W-:-:S00]  /*01a0*/  NOP ;  /* 0x0000000000007918 */ /* 0x000fc00000000000 */
        /* <DEDUP_REMOVED lines=13> */
.L_x_2:


//--------------------- .nv.shared.reserved.0     --------------------------
	.section	.nv.shared.reserved.0,"aw",@nobits
	.weak		__nv_reservedSMEM_offset_0_alias
	.size		__nv_reservedSMEM_offset_0_alias, 0, 64
	.other		__nv_reservedSMEM_offset_0_alias,@"STO_CUDA_RESERVED_SHARED STV_DEFAULT"
__nv_reservedSMEM_offset_0_alias:
	.zero		0
	.zero		64


//--------------------- .nv.constant0._Z7big_addPiS_S_j --------------------------
	.section	.nv.constant0._Z7big_addPiS_S_j,"a",@progbits
	.sectionflags	@""
	.align	4
.nv.constant0._Z7big_addPiS_S_j:
	.zero		924


//--------------------- SYMBOLS --------------------------

	.type		.nv.reservedSmem.offset0,@object
	.size		.nv.reservedSmem.offset0,0x4
